//
// Generated by NVIDIA NVVM Compiler
//
// Compiler Build ID: CL-36424714
// Cuda compilation tools, release 13.0, V13.0.88
// Based on NVVM 20.0.0
//

.version 9.0
.target sm_100
.address_size 64

	// .globl	_Z14convolutionGPUPjS_S_ii

.visible .entry _Z14convolutionGPUPjS_S_ii(
	.param .u64 .ptr .align 1 _Z14convolutionGPUPjS_S_ii_param_0,
	.param .u64 .ptr .align 1 _Z14convolutionGPUPjS_S_ii_param_1,
	.param .u64 .ptr .align 1 _Z14convolutionGPUPjS_S_ii_param_2,
	.param .u32 _Z14convolutionGPUPjS_S_ii_param_3,
	.param .u32 _Z14convolutionGPUPjS_S_ii_param_4
)
{
	.reg .pred 	%p<93>;
	.reg .b32 	%r<172>;
	.reg .b64 	%rd<62>;

	ld.param.u64 	%rd6, [_Z14convolutionGPUPjS_S_ii_param_0];
	ld.param.u64 	%rd7, [_Z14convolutionGPUPjS_S_ii_param_1];
	ld.param.u64 	%rd5, [_Z14convolutionGPUPjS_S_ii_param_2];
	ld.param.u32 	%r75, [_Z14convolutionGPUPjS_S_ii_param_3];
	ld.param.u32 	%r76, [_Z14convolutionGPUPjS_S_ii_param_4];
	cvta.to.global.u64 	%rd1, %rd7;
	cvta.to.global.u64 	%rd2, %rd6;
	mov.u32 	%r77, %ctaid.y;
	mov.u32 	%r78, %ntid.y;
	mov.u32 	%r79, %tid.y;
	mad.lo.s32 	%r1, %r77, %r78, %r79;
	mov.u32 	%r80, %ctaid.x;
	mov.u32 	%r81, %ntid.x;
	mov.u32 	%r82, %tid.x;
	mad.lo.s32 	%r2, %r80, %r81, %r82;
	max.s32 	%r83, %r1, %r2;
	setp.ge.s32 	%p2, %r83, %r75;
	@%p2 bra 	$L__BB0_45;
	setp.lt.s32 	%p3, %r76, 1;
	mov.b32 	%r147, 0;
	@%p3 bra 	$L__BB0_44;
	shr.u32 	%r86, %r76, 1;
	sub.s32 	%r3, %r1, %r86;
	sub.s32 	%r4, %r2, %r86;
	and.b32  	%r5, %r76, 7;
	add.s32 	%r6, %r5, -1;
	and.b32  	%r7, %r76, 3;
	and.b32  	%r8, %r76, 2147483640;
	and.b32  	%r9, %r76, 1;
	mov.b32 	%r143, 0;
	mov.u32 	%r147, %r143;
$L__BB0_3:
	setp.lt.u32 	%p4, %r76, 8;
	add.s32 	%r89, %r143, %r3;
	setp.gt.s32 	%p5, %r89, -1;
	setp.lt.s32 	%p6, %r89, %r75;
	and.pred  	%p1, %p5, %p6;
	mul.lo.s32 	%r12, %r89, %r75;
	mul.lo.s32 	%r13, %r143, %r76;
	mov.b32 	%r163, 0;
	@%p4 bra 	$L__BB0_22;
	mov.b32 	%r145, 0;
	cvt.u64.u32 	%rd12, %r13;
$L__BB0_5:
	.pragma "nounroll";
	add.s32 	%r16, %r145, %r4;
	setp.gt.s32 	%p7, %r16, -1;
	setp.lt.s32 	%p8, %r16, %r75;
	and.pred  	%p9, %p7, %p8;
	and.pred  	%p11, %p1, %p9;
	not.pred 	%p12, %p11;
	@%p12 bra 	$L__BB0_7;
	add.s32 	%r91, %r16, %r12;
	mul.wide.u32 	%rd8, %r91, 4;
	add.s64 	%rd9, %rd2, %rd8;
	ld.global.u32 	%r92, [%rd9];
	add.s32 	%r93, %r145, %r13;
	mul.wide.u32 	%rd10, %r93, 4;
	add.s64 	%rd11, %rd1, %rd10;
	ld.global.u32 	%r94, [%rd11];
	mad.lo.s32 	%r147, %r94, %r92, %r147;
$L__BB0_7:
	add.s32 	%r19, %r16, 1;
	setp.gt.s32 	%p13, %r19, -1;
	setp.lt.s32 	%p14, %r19, %r75;
	and.pred  	%p15, %p13, %p14;
	and.pred  	%p16, %p1, %p15;
	cvt.u64.u32 	%rd13, %r145;
	add.s64 	%rd14, %rd13, %rd12;
	shl.b64 	%rd15, %rd14, 2;
	add.s64 	%rd3, %rd1, %rd15;
	not.pred 	%p17, %p16;
	@%p17 bra 	$L__BB0_9;
	add.s32 	%r95, %r19, %r12;
	mul.wide.u32 	%rd16, %r95, 4;
	add.s64 	%rd17, %rd2, %rd16;
	ld.global.u32 	%r96, [%rd17];
	ld.global.u32 	%r97, [%rd3+4];
	mad.lo.s32 	%r147, %r97, %r96, %r147;
$L__BB0_9:
	add.s32 	%r22, %r16, 2;
	setp.gt.s32 	%p18, %r22, -1;
	setp.lt.s32 	%p19, %r22, %r75;
	and.pred  	%p20, %p18, %p19;
	and.pred  	%p21, %p1, %p20;
	not.pred 	%p22, %p21;
	@%p22 bra 	$L__BB0_11;
	add.s32 	%r98, %r22, %r12;
	mul.wide.u32 	%rd18, %r98, 4;
	add.s64 	%rd19, %rd2, %rd18;
	ld.global.u32 	%r99, [%rd19];
	ld.global.u32 	%r100, [%rd3+8];
	mad.lo.s32 	%r147, %r100, %r99, %r147;
$L__BB0_11:
	add.s32 	%r25, %r16, 3;
	setp.gt.s32 	%p23, %r25, -1;
	setp.lt.s32 	%p24, %r25, %r75;
	and.pred  	%p25, %p23, %p24;
	and.pred  	%p26, %p1, %p25;
	not.pred 	%p27, %p26;
	@%p27 bra 	$L__BB0_13;
	add.s32 	%r101, %r25, %r12;
	mul.wide.u32 	%rd20, %r101, 4;
	add.s64 	%rd21, %rd2, %rd20;
	ld.global.u32 	%r102, [%rd21];
	ld.global.u32 	%r103, [%rd3+12];
	mad.lo.s32 	%r147, %r103, %r102, %r147;
$L__BB0_13:
	add.s32 	%r28, %r16, 4;
	setp.gt.s32 	%p28, %r28, -1;
	setp.lt.s32 	%p29, %r28, %r75;
	and.pred  	%p30, %p28, %p29;
	and.pred  	%p31, %p1, %p30;
	not.pred 	%p32, %p31;
	@%p32 bra 	$L__BB0_15;
	add.s32 	%r104, %r28, %r12;
	mul.wide.u32 	%rd22, %r104, 4;
	add.s64 	%rd23, %rd2, %rd22;
	ld.global.u32 	%r105, [%rd23];
	ld.global.u32 	%r106, [%rd3+16];
	mad.lo.s32 	%r147, %r106, %r105, %r147;
$L__BB0_15:
	add.s32 	%r31, %r16, 5;
	setp.gt.s32 	%p33, %r31, -1;
	setp.lt.s32 	%p34, %r31, %r75;
	and.pred  	%p35, %p33, %p34;
	and.pred  	%p36, %p1, %p35;
	not.pred 	%p37, %p36;
	@%p37 bra 	$L__BB0_17;
	add.s32 	%r107, %r31, %r12;
	mul.wide.u32 	%rd24, %r107, 4;
	add.s64 	%rd25, %rd2, %rd24;
	ld.global.u32 	%r108, [%rd25];
	ld.global.u32 	%r109, [%rd3+20];
	mad.lo.s32 	%r147, %r109, %r108, %r147;
$L__BB0_17:
	add.s32 	%r34, %r16, 6;
	setp.gt.s32 	%p38, %r34, -1;
	setp.lt.s32 	%p39, %r34, %r75;
	and.pred  	%p40, %p38, %p39;
	and.pred  	%p41, %p1, %p40;
	not.pred 	%p42, %p41;
	@%p42 bra 	$L__BB0_19;
	add.s32 	%r110, %r34, %r12;
	mul.wide.u32 	%rd26, %r110, 4;
	add.s64 	%rd27, %rd2, %rd26;
	ld.global.u32 	%r111, [%rd27];
	ld.global.u32 	%r112, [%rd3+24];
	mad.lo.s32 	%r147, %r112, %r111, %r147;
$L__BB0_19:
	add.s32 	%r37, %r16, 7;
	setp.gt.s32 	%p43, %r37, -1;
	setp.lt.s32 	%p44, %r37, %r75;
	and.pred  	%p45, %p43, %p44;
	and.pred  	%p46, %p1, %p45;
	not.pred 	%p47, %p46;
	@%p47 bra 	$L__BB0_21;
	add.s32 	%r113, %r37, %r12;
	mul.wide.u32 	%rd28, %r113, 4;
	add.s64 	%rd29, %rd2, %rd28;
	ld.global.u32 	%r114, [%rd29];
	ld.global.u32 	%r115, [%rd3+28];
	mad.lo.s32 	%r147, %r115, %r114, %r147;
$L__BB0_21:
	add.s32 	%r145, %r145, 8;
	setp.ne.s32 	%p48, %r145, %r8;
	mov.u32 	%r163, %r8;
	@%p48 bra 	$L__BB0_5;
$L__BB0_22:
	setp.eq.s32 	%p49, %r5, 0;
	@%p49 bra 	$L__BB0_43;
	setp.lt.u32 	%p50, %r6, 3;
	@%p50 bra 	$L__BB0_33;
	add.s32 	%r44, %r163, %r4;
	setp.gt.s32 	%p51, %r44, -1;
	setp.lt.s32 	%p52, %r44, %r75;
	and.pred  	%p53, %p51, %p52;
	and.pred  	%p55, %p1, %p53;
	not.pred 	%p56, %p55;
	@%p56 bra 	$L__BB0_26;
	add.s32 	%r117, %r44, %r12;
	mul.wide.u32 	%rd30, %r117, 4;
	add.s64 	%rd31, %rd2, %rd30;
	ld.global.u32 	%r118, [%rd31];
	add.s32 	%r119, %r163, %r13;
	mul.wide.u32 	%rd32, %r119, 4;
	add.s64 	%rd33, %rd1, %rd32;
	ld.global.u32 	%r120, [%rd33];
	mad.lo.s32 	%r147, %r120, %r118, %r147;
$L__BB0_26:
	add.s32 	%r47, %r44, 1;
	setp.gt.s32 	%p57, %r47, -1;
	setp.lt.s32 	%p58, %r47, %r75;
	and.pred  	%p59, %p57, %p58;
	and.pred  	%p60, %p1, %p59;
	cvt.u64.u32 	%rd34, %r13;
	cvt.u64.u32 	%rd35, %r163;
	add.s64 	%rd36, %rd35, %rd34;
	shl.b64 	%rd37, %rd36, 2;
	add.s64 	%rd4, %rd1, %rd37;
	not.pred 	%p61, %p60;
	@%p61 bra 	$L__BB0_28;
	add.s32 	%r121, %r47, %r12;
	mul.wide.u32 	%rd38, %r121, 4;
	add.s64 	%rd39, %rd2, %rd38;
	ld.global.u32 	%r122, [%rd39];
	ld.global.u32 	%r123, [%rd4+4];
	mad.lo.s32 	%r147, %r123, %r122, %r147;
$L__BB0_28:
	add.s32 	%r50, %r44, 2;
	setp.gt.s32 	%p62, %r50, -1;
	setp.lt.s32 	%p63, %r50, %r75;
	and.pred  	%p64, %p62, %p63;
	and.pred  	%p65, %p1, %p64;
	not.pred 	%p66, %p65;
	@%p66 bra 	$L__BB0_30;
	add.s32 	%r124, %r50, %r12;
	mul.wide.u32 	%rd40, %r124, 4;
	add.s64 	%rd41, %rd2, %rd40;
	ld.global.u32 	%r125, [%rd41];
	ld.global.u32 	%r126, [%rd4+8];
	mad.lo.s32 	%r147, %r126, %r125, %r147;
$L__BB0_30:
	add.s32 	%r53, %r44, 3;
	setp.gt.s32 	%p67, %r53, -1;
	setp.lt.s32 	%p68, %r53, %r75;
	and.pred  	%p69, %p67, %p68;
	and.pred  	%p70, %p1, %p69;
	not.pred 	%p71, %p70;
	@%p71 bra 	$L__BB0_32;
	add.s32 	%r127, %r53, %r12;
	mul.wide.u32 	%rd42, %r127, 4;
	add.s64 	%rd43, %rd2, %rd42;
	ld.global.u32 	%r128, [%rd43];
	ld.global.u32 	%r129, [%rd4+12];
	mad.lo.s32 	%r147, %r129, %r128, %r147;
$L__BB0_32:
	add.s32 	%r163, %r163, 4;
$L__BB0_33:
	setp.eq.s32 	%p72, %r7, 0;
	@%p72 bra 	$L__BB0_43;
	setp.eq.s32 	%p73, %r7, 1;
	@%p73 bra 	$L__BB0_40;
	add.s32 	%r60, %r163, %r4;
	setp.gt.s32 	%p74, %r60, -1;
	setp.lt.s32 	%p75, %r60, %r75;
	and.pred  	%p76, %p74, %p75;
	and.pred  	%p78, %p1, %p76;
	not.pred 	%p79, %p78;
	@%p79 bra 	$L__BB0_37;
	add.s32 	%r131, %r60, %r12;
	mul.wide.u32 	%rd44, %r131, 4;
	add.s64 	%rd45, %rd2, %rd44;
	ld.global.u32 	%r132, [%rd45];
	add.s32 	%r133, %r163, %r13;
	mul.wide.u32 	%rd46, %r133, 4;
	add.s64 	%rd47, %rd1, %rd46;
	ld.global.u32 	%r134, [%rd47];
	mad.lo.s32 	%r147, %r134, %r132, %r147;
$L__BB0_37:
	add.s32 	%r63, %r60, 1;
	setp.gt.s32 	%p80, %r63, -1;
	setp.lt.s32 	%p81, %r63, %r75;
	and.pred  	%p82, %p80, %p81;
	and.pred  	%p83, %p1, %p82;
	not.pred 	%p84, %p83;
	@%p84 bra 	$L__BB0_39;
	add.s32 	%r135, %r63, %r12;
	mul.wide.u32 	%rd48, %r135, 4;
	add.s64 	%rd49, %rd2, %rd48;
	ld.global.u32 	%r136, [%rd49];
	cvt.u64.u32 	%rd50, %r13;
	cvt.u64.u32 	%rd51, %r163;
	add.s64 	%rd52, %rd51, %rd50;
	shl.b64 	%rd53, %rd52, 2;
	add.s64 	%rd54, %rd1, %rd53;
	ld.global.u32 	%r137, [%rd54+4];
	mad.lo.s32 	%r147, %r137, %r136, %r147;
$L__BB0_39:
	add.s32 	%r163, %r163, 2;
$L__BB0_40:
	setp.eq.s32 	%p85, %r9, 0;
	@%p85 bra 	$L__BB0_43;
	add.s32 	%r70, %r163, %r4;
	setp.gt.s32 	%p86, %r70, -1;
	setp.lt.s32 	%p87, %r70, %r75;
	and.pred  	%p88, %p86, %p87;
	and.pred  	%p90, %p1, %p88;
	not.pred 	%p91, %p90;
	@%p91 bra 	$L__BB0_43;
	add.s32 	%r138, %r70, %r12;
	mul.wide.u32 	%rd55, %r138, 4;
	add.s64 	%rd56, %rd2, %rd55;
	ld.global.u32 	%r139, [%rd56];
	add.s32 	%r140, %r163, %r13;
	mul.wide.u32 	%rd57, %r140, 4;
	add.s64 	%rd58, %rd1, %rd57;
	ld.global.u32 	%r141, [%rd58];
	mad.lo.s32 	%r147, %r141, %r139, %r147;
$L__BB0_43:
	add.s32 	%r143, %r143, 1;
	setp.ne.s32 	%p92, %r143, %r76;
	@%p92 bra 	$L__BB0_3;
$L__BB0_44:
	mad.lo.s32 	%r142, %r75, %r1, %r2;
	cvta.to.global.u64 	%rd59, %rd5;
	mul.wide.s32 	%rd60, %r142, 4;
	add.s64 	%rd61, %rd59, %rd60;
	st.global.u32 	[%rd61], %r147;
$L__BB0_45:
	ret;

}


// ===== COMPILED SASS (sm_100) =====

	.target	sm_100

	.elftype	@"ET_EXEC"


//--------------------- .note.nv.tkinfo           --------------------------
	.section	.note.nv.tkinfo,"",@"SHT_NOTE"
	.sectionflags	@"SHF_NOTE_NV_TKINFO"
	.tkinfo
        /*0018*/ 	.word	0x00000002
        /*0030*/ 	.string	""
        /*0030*/ 	.string	"ptxas"
        /*0030*/ 	.string	"Cuda compilation tools, release 13.0, V13.0.88"
        /*0030*/ 	.string	"Build cuda_13.0.r13.0/compiler.36424714_0"
        /*0030*/ 	.string	"-arch sm_100 -m 64 "



//--------------------- .note.nv.cuinfo           --------------------------
	.section	.note.nv.cuinfo,"",@"SHT_NOTE"
	.sectionflags	@"SHF_NOTE_NV_CUINFO"
        /*0018*/ 	.short	0x0002
        /*001a*/ 	.short	0x0064
        /*001c*/ 	.short	0x0082
	.zero		2


//--------------------- .nv.info                  --------------------------
	.section	.nv.info,"",@"SHT_CUDA_INFO"
	.align	4


	//----- nvinfo : EIATTR_REGCOUNT
	.align		4
        /*0000*/ 	.byte	0x04, 0x2f
        /*0002*/ 	.short	(.L_1 - .L_0)
	.align		4
.L_0:
        /*0004*/ 	.word	index@(_Z14convolutionGPUPjS_S_ii)
        /*0008*/ 	.word	0x00000020


	//----- nvinfo : EIATTR_FRAME_SIZE
	.align		4
.L_1:
        /*000c*/ 	.byte	0x04, 0x11
        /*000e*/ 	.short	(.L_3 - .L_2)
	.align		4
.L_2:
        /*0010*/ 	.word	index@(_Z14convolutionGPUPjS_S_ii)
        /*0014*/ 	.word	0x00000000


	//----- nvinfo : EIATTR_MIN_STACK_SIZE
	.align		4
.L_3:
        /*0018*/ 	.byte	0x04, 0x12
        /*001a*/ 	.short	(.L_5 - .L_4)
	.align		4
.L_4:
        /*001c*/ 	.word	index@(_Z14convolutionGPUPjS_S_ii)
        /*0020*/ 	.word	0x00000000
.L_5:


//--------------------- .nv.compat                --------------------------
	.section	.nv.compat,"",@"SHT_CUDA_COMPAT_INFO"
	.align	4
        /*0000*/ 	.byte	0x02, 0x09, 0x00, 0x00, 0x02, 0x02, 0x01, 0x00, 0x02, 0x05, 0x05, 0x00, 0x03, 0x07, 0x01, 0x01
        /*0010*/ 	.byte	0x02, 0x03, 0x00, 0x00, 0x02, 0x06, 0x01, 0x00, 0x04, 0x0b, 0x08, 0x00, 0x09, 0x00, 0x00, 0x00
        /*0020*/ 	.byte	0x00, 0x00, 0x00, 0x00


//--------------------- .nv.info._Z14convolutionGPUPjS_S_ii --------------------------
	.section	.nv.info._Z14convolutionGPUPjS_S_ii,"",@"SHT_CUDA_INFO"
	.sectionflags	@""
	.align	4


	//----- nvinfo : EIATTR_CUDA_API_VERSION
	.align		4
        /*0000*/ 	.byte	0x04, 0x37
        /*0002*/ 	.short	(.L_7 - .L_6)
.L_6:
        /*0004*/ 	.word	0x00000082


	//----- nvinfo : EIATTR_KPARAM_INFO
	.align		4
.L_7:
        /*0008*/ 	.byte	0x04, 0x17
        /*000a*/ 	.short	(.L_9 - .L_8)
.L_8:
        /*000c*/ 	.word	0x00000000
        /*0010*/ 	.short	0x0004
        /*0012*/ 	.short	0x001c
        /*0014*/ 	.byte	0x00, 0xf0, 0x11, 0x00


	//----- nvinfo : EIATTR_KPARAM_INFO
	.align		4
.L_9:
        /*0018*/ 	.byte	0x04, 0x17
        /*001a*/ 	.short	(.L_11 - .L_10)
.L_10:
        /*001c*/ 	.word	0x00000000
        /*0020*/ 	.short	0x0003
        /*0022*/ 	.short	0x0018
        /*0024*/ 	.byte	0x00, 0xf0, 0x11, 0x00


	//----- nvinfo : EIATTR_KPARAM_INFO
	.align		4
.L_11:
        /*0028*/ 	.byte	0x04, 0x17
        /*002a*/ 	.short	(.L_13 - .L_12)
.L_12:
        /*002c*/ 	.word	0x00000000
        /*0030*/ 	.short	0x0002
        /*0032*/ 	.short	0x0010
        /*0034*/ 	.byte	0x00, 0xf5, 0x21, 0x00


	//----- nvinfo : EIATTR_KPARAM_INFO
	.align		4
.L_13:
        /*0038*/ 	.byte	0x04, 0x17
        /*003a*/ 	.short	(.L_15 - .L_14)
.L_14:
        /*003c*/ 	.word	0x00000000
        /*0040*/ 	.short	0x0001
        /*0042*/ 	.short	0x0008
        /*0044*/ 	.byte	0x00, 0xf5, 0x21, 0x00


	//----- nvinfo : EIATTR_KPARAM_INFO
	.align		4
.L_15:
        /*0048*/ 	.byte	0x04, 0x17
        /*004a*/ 	.short	(.L_17 - .L_16)
.L_16:
        /*004c*/ 	.word	0x00000000
        /*0050*/ 	.short	0x0000
        /*0052*/ 	.short	0x0000
        /*0054*/ 	.byte	0x00, 0xf5, 0x21, 0x00


	//----- nvinfo : EIATTR_SPARSE_MMA_MASK
	.align		4
.L_17:
        /*0058*/ 	.byte	0x03, 0x50
        /*005a*/ 	.short	0x0000


	//----- nvinfo : EIATTR_MAXREG_COUNT
	.align		4
        /*005c*/ 	.byte	0x03, 0x1b
        /*005e*/ 	.short	0x00ff


	//----- nvinfo : EIATTR_MERCURY_ISA_VERSION
	.align		4
        /*0060*/ 	.byte	0x03, 0x5f
        /*0062*/ 	.short	0x0101


	//----- nvinfo : EIATTR_VRC_CTA_INIT_COUNT
	.align		4
        /*0064*/ 	.byte	0x02, 0x4a
	.zero		1
	.zero		1


	//----- nvinfo : EIATTR_EXIT_INSTR_OFFSETS
	.align		4
        /*0068*/ 	.byte	0x04, 0x1c
        /*006a*/ 	.short	(.L_19 - .L_18)


	//   ....[0]....
.L_18:
        /*006c*/ 	.word	0x000000c0


	//   ....[1]....
        /*0070*/ 	.word	0x00000f10


	//----- nvinfo : EIATTR_CRS_STACK_SIZE
	.align		4
.L_19:
        /*0074*/ 	.byte	0x04, 0x1e
        /*0076*/ 	.short	(.L_21 - .L_20)
.L_20:
        /*0078*/ 	.word	0x00000000


	//----- nvinfo : EIATTR_CBANK_PARAM_SIZE
	.align		4
.L_21:
        /*007c*/ 	.byte	0x03, 0x19
        /*007e*/ 	.short	0x0020


	//----- nvinfo : EIATTR_PARAM_CBANK
	.align		4
        /*0080*/ 	.byte	0x04, 0x0a
        /*0082*/ 	.short	(.L_23 - .L_22)
	.align		4
.L_22:
        /*0084*/ 	.word	index@(.nv.constant0._Z14convolutionGPUPjS_S_ii)
        /*0088*/ 	.short	0x0380
        /*008a*/ 	.short	0x0020


	//----- nvinfo : EIATTR_SW_WAR
	.align		4
.L_23:
        /*008c*/ 	.byte	0x04, 0x36
        /*008e*/ 	.short	(.L_25 - .L_24)
.L_24:
        /*0090*/ 	.word	0x00000008
.L_25:


//--------------------- .nv.callgraph             --------------------------
	.section	.nv.callgraph,"",@"SHT_CUDA_CALLGRAPH"
	.align	4
	.sectionentsize	8
	.align		4
        /*0000*/ 	.word	0x00000000
	.align		4
        /*0004*/ 	.word	0xffffffff
	.align		4
        /*0008*/ 	.word	0x00000000
	.align		4
        /*000c*/ 	.word	0xfffffffe
	.align		4
        /*0010*/ 	.word	0x00000000
	.align		4
        /*0014*/ 	.word	0xfffffffd
	.align		4
        /*0018*/ 	.word	0x00000000
	.align		4
        /*001c*/ 	.word	0xfffffffc


//--------------------- .text._Z14convolutionGPUPjS_S_ii --------------------------
	.section	.text._Z14convolutionGPUPjS_S_ii,"ax",@progbits
	.align	128
        .global         _Z14convolutionGPUPjS_S_ii
        .type           _Z14convolutionGPUPjS_S_ii,@function
        .size           _Z14convolutionGPUPjS_S_ii,(.L_x_9 - _Z14convolutionGPUPjS_S_ii)
        .other          _Z14convolutionGPUPjS_S_ii,@"STO_CUDA_ENTRY STV_DEFAULT"
_Z14convolutionGPUPjS_S_ii:
.text._Z14convolutionGPUPjS_S_ii:
[----:B------:R-:W-:Y:S01]  /*0000*/  LDC R1, c[0x0][0x37c] ;  /* 0x0000df00ff017b82 */ /* 0x000fe20000000800 */
[----:B------:R-:W0:Y:S07]  /*0010*/  S2R R3, SR_TID.Y ;  /* 0x0000000000037919 */ /* 0x000e2e0000002200 */
[----:B------:R-:W0:Y:S01]  /*0020*/  S2UR UR4, SR_CTAID.Y ;  /* 0x00000000000479c3 */ /* 0x000e220000002600 */
[----:B------:R-:W1:Y:S01]  /*0030*/  LDCU UR6, c[0x0][0x398] ;  /* 0x00007300ff0677ac */ /* 0x000e620008000800 */
[----:B------:R-:W2:Y:S06]  /*0040*/  S2R R5, SR_TID.X ;  /* 0x0000000000057919 */ /* 0x000eac0000002100 */
[----:B------:R-:W0:Y:S08]  /*0050*/  LDC R2, c[0x0][0x364] ;  /* 0x0000d900ff027b82 */ /* 0x000e300000000800 */
[----:B------:R-:W2:Y:S08]  /*0060*/  S2UR UR5, SR_CTAID.X ;  /* 0x00000000000579c3 */ /* 0x000eb00000002500 */
[----:B------:R-:W2:Y:S01]  /*0070*/  LDC R0, c[0x0][0x360] ;  /* 0x0000d800ff007b82 */ /* 0x000ea20000000800 */
[----:B0-----:R-:W-:-:S02]  /*0080*/  IMAD R2, R2, UR4, R3 ;  /* 0x0000000402027c24 */ /* 0x001fc4000f8e0203 */
[----:B--2---:R-:W-:-:S05]  /*0090*/  IMAD R3, R0, UR5, R5 ;  /* 0x0000000500037c24 */ /* 0x004fca000f8e0205 */
[----:B------:R-:W-:-:S04]  /*00a0*/  VIMNMX R0, PT, PT, R2, R3, !PT ;  /* 0x0000000302007248 */ /* 0x000fc80007fe0100 */
[----:B-1----:R-:W-:-:S13]  /*00b0*/  ISETP.GE.AND P0, PT, R0, UR6, PT ;  /* 0x0000000600007c0c */ /* 0x002fda000bf06270 */
[----:B------:R-:W-:Y:S05]  /*00c0*/  @P0 EXIT ;  /* 0x000000000000094d */ /* 0x000fea0003800000 */
[----:B------:R-:W0:Y:S01]  /*00d0*/  LDCU UR5, c[0x0][0x39c] ;  /* 0x00007380ff0577ac */ /* 0x000e220008000800 */
[----:B------:R-:W-:Y:S01]  /*00e0*/  IMAD.MOV.U32 R0, RZ, RZ, RZ ;  /* 0x000000ffff007224 */ /* 0x000fe200078e00ff */
[----:B------:R-:W1:Y:S01]  /*00f0*/  LDCU.64 UR10, c[0x0][0x358] ;  /* 0x00006b00ff0a77ac */ /* 0x000e620008000a00 */
[----:B0-----:R-:W-:-:S09]  /*0100*/  UISETP.GE.AND UP0, UPT, UR5, 0x1, UPT ;  /* 0x000000010500788c */ /* 0x001fd2000bf06270 */
[----:B-1----:R-:W-:Y:S05]  /*0110*/  BRA.U !UP0, `(.L_x_0) ;  /* 0x0000000d086c7547 */ /* 0x002fea000b800000 */
[----:B------:R-:W-:Y:S01]  /*0120*/  ULOP3.LUT UR8, UR5, 0x7, URZ, 0xc0, !UPT ;  /* 0x0000000705087892 */ /* 0x000fe2000f8ec0ff */
[----:B------:R-:W-:Y:S01]  /*0130*/  IMAD.MOV.U32 R0, RZ, RZ, RZ ;  /* 0x000000ffff007224 */ /* 0x000fe200078e00ff */
[----:B------:R-:W-:Y:S02]  /*0140*/  USHF.R.U32.HI UR4, URZ, 0x1, UR5 ;  /* 0x00000001ff047899 */ /* 0x000fe40008011605 */
[----:B------:R-:W-:Y:S02]  /*0150*/  UIADD3 UR6, UPT, UPT, UR8, -0x1, URZ ;  /* 0xffffffff08067890 */ /* 0x000fe4000fffe0ff */
[----:B------:R-:W-:Y:S02]  /*0160*/  ULOP3.LUT UR9, UR5, 0x3, URZ, 0xc0, !UPT ;  /* 0x0000000305097892 */ /* 0x000fe4000f8ec0ff */
[----:B------:R-:W-:Y:S01]  /*0170*/  IADD3 R4, PT, PT, R2, -UR4, RZ ;  /* 0x8000000402047c10 */ /* 0x000fe2000fffe0ff */
[----:B------:R-:W-:Y:S01]  /*0180*/  VIADD R5, R3, -UR4 ;  /* 0x8000000403057c36 */ /* 0x000fe20008000000 */
[----:B------:R-:W-:-:S02]  /*0190*/  ULOP3.LUT UR5, UR5, 0x7ffffff8, URZ, 0xc0, !UPT ;  /* 0x7ffffff805057892 */ /* 0x000fc4000f8ec0ff */
[----:B------:R-:W-:Y:S01]  /*01a0*/  UISETP.GE.U32.AND UP1, UPT, UR6, 0x3, UPT ;  /* 0x000000030600788c */ /* 0x000fe2000bf26070 */
[----:B------:R-:W-:-:S10]  /*01b0*/  UMOV UR4, URZ ;  /* 0x000000ff00047c82 */ /* 0x000fd40008000000 */
.L_x_7:
[----:B------:R-:W0:Y:S01]  /*01c0*/  LDCU.64 UR6, c[0x0][0x398] ;  /* 0x00007300ff0677ac */ /* 0x000e220008000a00 */
[----:B------:R-:W-:Y:S02]  /*01d0*/  VIADD R6, R4, UR4 ;  /* 0x0000000404067c36 */ /* 0x000fe40008000000 */
[----:B------:R-:W-:Y:S01]  /*01e0*/  HFMA2 R20, -RZ, RZ, 0, 0 ;  /* 0x00000000ff147431 */ /* 0x000fe200000001ff */
[----:B0-----:R-:W-:Y:S02]  /*01f0*/  UISETP.GE.U32.AND UP2, UPT, UR7, 0x8, UPT ;  /* 0x000000080700788c */ /* 0x001fe4000bf46070 */
[C---:B------:R-:W-:Y:S01]  /*0200*/  ISETP.GE.AND P0, PT, R6.reuse, UR6, PT ;  /* 0x0000000606007c0c */ /* 0x040fe2000bf06270 */
[----:B------:R-:W-:Y:S02]  /*0210*/  UIMAD UR12, UR4, UR7, URZ ;  /* 0x00000007040c72a4 */ /* 0x000fe4000f8e02ff */
[----:B------:R-:W-:Y:S01]  /*0220*/  UIADD3 UR4, UPT, UPT, UR4, 0x1, URZ ;  /* 0x0000000104047890 */ /* 0x000fe2000fffe0ff */
[----:B------:R-:W-:-:S03]  /*0230*/  ISETP.GT.AND P0, PT, R6, -0x1, !P0 ;  /* 0xffffffff0600780c */ /* 0x000fc60004704270 */
[----:B------:R-:W-:Y:S01]  /*0240*/  UISETP.NE.AND UP0, UPT, UR4, UR7, UPT ;  /* 0x000000070400728c */ /* 0x000fe2000bf05270 */
[----:B------:R-:W-:Y:S10]  /*0250*/  BRA.U !UP2, `(.L_x_1) ;  /* 0x000000050a787547 */ /* 0x000ff4000b800000 */
[----:B------:R-:W0:Y:S01]  /*0260*/  LDC.64 R8, c[0x0][0x388] ;  /* 0x0000e200ff087b82 */ /* 0x000e220000000a00 */
[----:B------:R-:W-:Y:S01]  /*0270*/  IMAD.MOV.U32 R24, RZ, RZ, RZ ;  /* 0x000000ffff187224 */ /* 0x000fe200078e00ff */
[----:B------:R-:W1:Y:S06]  /*0280*/  LDCU UR6, c[0x0][0x398] ;  /* 0x00007300ff0677ac */ /* 0x000e6c0008000800 */
.L_x_2:
[----:B------:R-:W-:Y:S01]  /*0290*/  IMAD.IADD R29, R5, 0x1, R24 ;  /* 0x00000001051d7824 */ /* 0x000fe200078e0218 */
[----:B------:R-:W2:Y:S01]  /*02a0*/  LDC.64 R10, c[0x0][0x380] ;  /* 0x0000e000ff0a7b82 */ /* 0x000ea20000000a00 */
[----:B------:R-:W-:-:S03]  /*02b0*/  IADD3 R18, P1, PT, R24, UR12, RZ ;  /* 0x0000000c18127c10 */ /* 0x000fc6000ff3e0ff */
[C---:B------:R-:W-:Y:S02]  /*02c0*/  IADD3 R21, PT, PT, R29.reuse, 0x1, RZ ;  /* 0x000000011d157810 */ /* 0x040fe40007ffe0ff */
[----:B-1----:R-:W-:Y:S02]  /*02d0*/  ISETP.GE.AND P6, PT, R29, UR6, PT ;  /* 0x000000061d007c0c */ /* 0x002fe4000bfc6270 */
[----:B------:R-:W-:Y:S01]  /*02e0*/  ISETP.GE.AND P3, PT, R21, UR6, PT ;  /* 0x0000000615007c0c */ /* 0x000fe2000bf66270 */
[----:B------:R-:W1:Y:S01]  /*02f0*/  LDC.64 R16, c[0x0][0x388] ;  /* 0x0000e200ff107b82 */ /* 0x000e620000000a00 */
[----:B------:R-:W-:Y:S02]  /*0300*/  ISETP.GT.AND P6, PT, R29, -0x1, !P6 ;  /* 0xffffffff1d00780c */ /* 0x000fe400077c4270 */
[----:B------:R-:W-:Y:S02]  /*0310*/  ISETP.GT.AND P3, PT, R21, -0x1, !P3 ;  /* 0xffffffff1500780c */ /* 0x000fe40005f64270 */
[----:B------:R-:W-:-:S02]  /*0320*/  PLOP3.LUT P6, PT, P0, P6, PT, 0x80, 0x8 ;  /* 0x000000000008781c */ /* 0x000fc400007cd070 */
[----:B------:R-:W-:Y:S02]  /*0330*/  PLOP3.LUT P3, PT, P0, P3, PT, 0x80, 0x8 ;  /* 0x000000000008781c */ /* 0x000fe40000767070 */
[----:B------:R-:W-:Y:S02]  /*0340*/  IADD3.X R19, PT, PT, RZ, RZ, RZ, P1, !PT ;  /* 0x000000ffff137210 */ /* 0x000fe40000ffe4ff */
[----:B0-----:R-:W-:-:S07]  /*0350*/  LEA R12, P1, R18, R8, 0x2 ;  /* 0x00000008120c7211 */ /* 0x001fce00078210ff */
[----:B------:R-:W-:Y:S02]  /*0360*/  @P6 IMAD R7, R6, UR6, R29 ;  /* 0x0000000606076c24 */ /* 0x000fe4000f8e021d */
[----:B------:R-:W0:Y:S01]  /*0370*/  @P3 LDC.64 R14, c[0x0][0x380] ;  /* 0x0000e000ff0e3b82 */ /* 0x000e220000000a00 */
[----:B------:R-:W-:Y:S02]  /*0380*/  @P6 VIADD R13, R24, UR12 ;  /* 0x0000000c180d6c36 */ /* 0x000fe40008000000 */
[----:B--2---:R-:W-:-:S04]  /*0390*/  @P6 IMAD.WIDE.U32 R10, R7, 0x4, R10 ;  /* 0x00000004070a6825 */ /* 0x004fc800078e000a */
[----:B------:R-:W-:Y:S02]  /*03a0*/  @P3 IMAD R7, R6, UR6, R21 ;  /* 0x0000000606073c24 */ /* 0x000fe4000f8e0215 */
[----:B-1----:R-:W-:Y:S01]  /*03b0*/  @P6 IMAD.WIDE.U32 R16, R13, 0x4, R16 ;  /* 0x000000040d106825 */ /* 0x002fe200078e0010 */
[----:B------:R-:W-:Y:S01]  /*03c0*/  LEA.HI.X R13, R18, R9, R19, 0x2, P1 ;  /* 0x00000009120d7211 */ /* 0x000fe200008f1413 */
[----:B------:R-:W2:Y:S04]  /*03d0*/  @P6 LDG.E R11, desc[UR10][R10.64] ;  /* 0x0000000a0a0b6981 */ /* 0x000ea8000c1e1900 */
[----:B------:R-:W2:Y:S04]  /*03e0*/  @P6 LDG.E R16, desc[UR10][R16.64] ;  /* 0x0000000a10106981 */ /* 0x000ea8000c1e1900 */
[----:B------:R-:W3:Y:S01]  /*03f0*/  @P3 LDG.E R22, desc[UR10][R12.64+0x4] ;  /* 0x0000040a0c163981 */ /* 0x000ee2000c1e1900 */
[----:B0-----:R-:W-:-:S06]  /*0400*/  @P3 IMAD.WIDE.U32 R14, R7, 0x4, R14 ;  /* 0x00000004070e3825 */ /* 0x001fcc00078e000e */
[----:B------:R-:W3:Y:S01]  /*0410*/  @P3 LDG.E R15, desc[UR10][R14.64] ;  /* 0x0000000a0e0f3981 */ /* 0x000ee2000c1e1900 */
[C---:B------:R-:W-:Y:S01]  /*0420*/  VIADD R26, R29.reuse, 0x2 ;  /* 0x000000021d1a7836 */ /* 0x040fe20000000000 */
[----:B------:R-:W-:-:S04]  /*0430*/  IADD3 R23, PT, PT, R29, 0x3, RZ ;  /* 0x000000031d177810 */ /* 0x000fc80007ffe0ff */
[C---:B------:R-:W-:Y:S02]  /*0440*/  ISETP.GE.AND P2, PT, R26.reuse, UR6, PT ;  /* 0x000000061a007c0c */ /* 0x040fe4000bf46270 */
[----:B------:R-:W-:Y:S02]  /*0450*/  ISETP.GE.AND P1, PT, R23, UR6, PT ;  /* 0x0000000617007c0c */ /* 0x000fe4000bf26270 */
[----:B------:R-:W-:Y:S01]  /*0460*/  ISETP.GT.AND P2, PT, R26, -0x1, !P2 ;  /* 0xffffffff1a00780c */ /* 0x000fe20005744270 */
[----:B------:R-:W-:Y:S01]  /*0470*/  VIADD R25, R29, 0x4 ;  /* 0x000000041d197836 */ /* 0x000fe20000000000 */
[----:B------:R-:W-:Y:S02]  /*0480*/  ISETP.GT.AND P1, PT, R23, -0x1, !P1 ;  /* 0xffffffff1700780c */ /* 0x000fe40004f24270 */
[----:B------:R-:W-:Y:S02]  /*0490*/  PLOP3.LUT P2, PT, P0, P2, PT, 0x80, 0x8 ;  /* 0x000000000008781c */ /* 0x000fe40000745070 */
[----:B------:R-:W-:-:S02]  /*04a0*/  PLOP3.LUT P1, PT, P0, P1, PT, 0x80, 0x8 ;  /* 0x000000000008781c */ /* 0x000fc40000723070 */
[----:B------:R-:W-:Y:S02]  /*04b0*/  ISETP.GE.AND P4, PT, R25, UR6, PT ;  /* 0x0000000619007c0c */ /* 0x000fe4000bf86270 */
[C---:B------:R-:W-:Y:S01]  /*04c0*/  IADD3 R27, PT, PT, R29.reuse, 0x5, RZ ;  /* 0x000000051d1b7810 */ /* 0x040fe20007ffe0ff */
[----:B------:R-:W-:Y:S01]  /*04d0*/  VIADD R7, R29, 0x6 ;  /* 0x000000061d077836 */ /* 0x000fe20000000000 */
[----:B------:R-:W-:Y:S02]  /*04e0*/  ISETP.GT.AND P4, PT, R25, -0x1, !P4 ;  /* 0xffffffff1900780c */ /* 0x000fe40006784270 */
[C---:B------:R-:W-:Y:S02]  /*04f0*/  ISETP.GE.AND P5, PT, R27.reuse, UR6, PT ;  /* 0x000000061b007c0c */ /* 0x040fe4000bfa6270 */
[----:B------:R-:W-:Y:S01]  /*0500*/  PLOP3.LUT P4, PT, P0, P4, PT, 0x80, 0x8 ;  /* 0x000000000008781c */ /* 0x000fe20000789070 */
[----:B------:R-:W0:Y:S01]  /*0510*/  @P2 LDC.64 R20, c[0x0][0x380] ;  /* 0x0000e000ff142b82 */ /* 0x000e220000000a00 */
[----:B------:R-:W-:-:S02]  /*0520*/  ISETP.GT.AND P5, PT, R27, -0x1, !P5 ;  /* 0xffffffff1b00780c */ /* 0x000fc40006fa4270 */
[----:B------:R-:W-:Y:S02]  /*0530*/  IADD3 R29, PT, PT, R29, 0x7, RZ ;  /* 0x000000071d1d7810 */ /* 0x000fe40007ffe0ff */
[----:B------:R-:W-:-:S03]  /*0540*/  PLOP3.LUT P5, PT, P0, P5, PT, 0x80, 0x8 ;  /* 0x000000000008781c */ /* 0x000fc600007ab070 */
[----:B------:R-:W1:Y:S01]  /*0550*/  @P1 LDC.64 R18, c[0x0][0x380] ;  /* 0x0000e000ff121b82 */ /* 0x000e620000000a00 */
[----:B------:R-:W-:-:S03]  /*0560*/  @P1 IMAD R23, R6, UR6, R23 ;  /* 0x0000000606171c24 */ /* 0x000fc6000f8e0217 */
[----:B------:R-:W-:-:S06]  /*0570*/  @P4 IMAD R25, R6, UR6, R25 ;  /* 0x0000000606194c24 */ /* 0x000fcc000f8e0219 */
[----:B------:R-:W-:Y:S02]  /*0580*/  @P5 IMAD R27, R6, UR6, R27 ;  /* 0x00000006061b5c24 */ /* 0x000fe4000f8e021b */
[----:B-1----:R-:W-:-:S06]  /*0590*/  @P1 IMAD.WIDE.U32 R18, R23, 0x4, R18 ;  /* 0x0000000417121825 */ /* 0x002fcc00078e0012 */
[----:B------:R-:W4:Y:S04]  /*05a0*/  @P1 LDG.E R19, desc[UR10][R18.64] ;  /* 0x0000000a12131981 */ /* 0x000f28000c1e1900 */
[----:B------:R-:W5:Y:S01]  /*05b0*/  @P5 LDG.E R18, desc[UR10][R12.64+0x14] ;  /* 0x0000140a0c125981 */ /* 0x000f62000c1e1900 */
[----:B--2---:R-:W-:Y:S01]  /*05c0*/  @P6 IMAD R0, R11, R16, R0 ;  /* 0x000000100b006224 */ /* 0x004fe200078e0200 */
[----:B------:R-:W-:Y:S01]  /*05d0*/  ISETP.GE.AND P6, PT, R7, UR6, PT ;  /* 0x0000000607007c0c */ /* 0x000fe2000bfc6270 */
[----:B------:R-:W1:Y:S08]  /*05e0*/  @P4 LDC.64 R16, c[0x0][0x380] ;  /* 0x0000e000ff104b82 */ /* 0x000e700000000a00 */
[----:B------:R-:W2:Y:S01]  /*05f0*/  @P5 LDC.64 R10, c[0x0][0x380] ;  /* 0x0000e000ff0a5b82 */ /* 0x000ea20000000a00 */
[----:B---3--:R-:W-:Y:S01]  /*0600*/  @P3 IMAD R0, R15, R22, R0 ;  /* 0x000000160f003224 */ /* 0x008fe200078e0200 */
[----:B------:R-:W-:-:S02]  /*0610*/  ISETP.GT.AND P3, PT, R7, -0x1, !P6 ;  /* 0xffffffff0700780c */ /* 0x000fc40007764270 */
[C---:B------:R-:W-:Y:S02]  /*0620*/  ISETP.GE.AND P6, PT, R29.reuse, UR6, PT ;  /* 0x000000061d007c0c */ /* 0x040fe4000bfc6270 */
[----:B------:R-:W-:Y:S02]  /*0630*/  PLOP3.LUT P3, PT, P0, P3, PT, 0x80, 0x8 ;  /* 0x000000000008781c */ /* 0x000fe40000767070 */
[----:B------:R-:W-:Y:S01]  /*0640*/  ISETP.GT.AND P6, PT, R29, -0x1, !P6 ;  /* 0xffffffff1d00780c */ /* 0x000fe200077c4270 */
[----:B------:R-:W-:Y:S02]  /*0650*/  @P2 IMAD R15, R6, UR6, R26 ;  /* 0x00000006060f2c24 */ /* 0x000fe4000f8e021a */
[----:B------:R-:W4:Y:S01]  /*0660*/  @P1 LDG.E R26, desc[UR10][R12.64+0xc] ;  /* 0x00000c0a0c1a1981 */ /* 0x000f22000c1e1900 */
[----:B------:R-:W-:Y:S01]  /*0670*/  PLOP3.LUT P6, PT, P0, P6, PT, 0x80, 0x8 ;  /* 0x000000000008781c */ /* 0x000fe200007cd070 */
[----:B0-----:R-:W-:-:S06]  /*0680*/  @P2 IMAD.WIDE.U32 R20, R15, 0x4, R20 ;  /* 0x000000040f142825 */ /* 0x001fcc00078e0014 */
[----:B------:R-:W0:Y:S01]  /*0690*/  @P3 LDC.64 R14, c[0x0][0x380] ;  /* 0x0000e000ff0e3b82 */ /* 0x000e220000000a00 */
[----:B-1----:R-:W-:Y:S01]  /*06a0*/  @P4 IMAD.WIDE.U32 R16, R25, 0x4, R16 ;  /* 0x0000000419104825 */ /* 0x002fe200078e0010 */
[----:B------:R-:W3:Y:S04]  /*06b0*/  @P2 LDG.E R21, desc[UR10][R20.64] ;  /* 0x0000000a14152981 */ /* 0x000ee8000c1e1900 */
[----:B------:R-:W3:Y:S02]  /*06c0*/  @P2 LDG.E R25, desc[UR10][R12.64+0x8] ;  /* 0x0000080a0c192981 */ /* 0x000ee4000c1e1900 */
[----:B------:R-:W1:Y:S01]  /*06d0*/  @P6 LDC.64 R22, c[0x0][0x380] ;  /* 0x0000e000ff166b82 */ /* 0x000e620000000a00 */
[----:B--2---:R-:W-:Y:S01]  /*06e0*/  @P5 IMAD.WIDE.U32 R10, R27, 0x4, R10 ;  /* 0x000000041b0a5825 */ /* 0x004fe200078e000a */
[----:B------:R-:W2:Y:S03]  /*06f0*/  @P4 LDG.E R17, desc[UR10][R16.64] ;  /* 0x0000000a10114981 */ /* 0x000ea6000c1e1900 */
[C---:B------:R-:W-:Y:S01]  /*0700*/  @P3 IMAD R27, R6.reuse, UR6, R7 ;  /* 0x00000006061b3c24 */ /* 0x040fe2000f8e0207 */
[----:B------:R-:W5:Y:S01]  /*0710*/  @P3 LDG.E R20, desc[UR10][R12.64+0x18] ;  /* 0x0000180a0c143981 */ /* 0x000f62000c1e1900 */
[----:B------:R-:W-:-:S03]  /*0720*/  @P6 IMAD R29, R6, UR6, R29 ;  /* 0x00000006061d6c24 */ /* 0x000fc6000f8e021d */
[----:B------:R-:W2:Y:S04]  /*0730*/  @P4 LDG.E R7, desc[UR10][R12.64+0x10] ;  /* 0x0000100a0c074981 */ /* 0x000ea8000c1e1900 */
[----:B------:R-:W5:Y:S01]  /*0740*/  @P5 LDG.E R11, desc[UR10][R10.64] ;  /* 0x0000000a0a0b5981 */ /* 0x000f62000c1e1900 */
[----:B0-----:R-:W-:-:S03]  /*0750*/  @P3 IMAD.WIDE.U32 R14, R27, 0x4, R14 ;  /* 0x000000041b0e3825 */ /* 0x001fc600078e000e */
[----:B------:R-:W5:Y:S04]  /*0760*/  @P6 LDG.E R27, desc[UR10][R12.64+0x1c] ;  /* 0x00001c0a0c1b6981 */ /* 0x000f68000c1e1900 */
[----:B------:R-:W5:Y:S01]  /*0770*/  @P3 LDG.E R15, desc[UR10][R14.64] ;  /* 0x0000000a0e0f3981 */ /* 0x000f62000c1e1900 */
[----:B-1----:R-:W-:-:S06]  /*0780*/  @P6 IMAD.WIDE.U32 R22, R29, 0x4, R22 ;  /* 0x000000041d166825 */ /* 0x002fcc00078e0016 */
[----:B------:R-:W5:Y:S01]  /*0790*/  @P6 LDG.E R23, desc[UR10][R22.64] ;  /* 0x0000000a16176981 */ /* 0x000f62000c1e1900 */
[----:B------:R-:W-:Y:S02]  /*07a0*/  VIADD R24, R24, 0x8 ;  /* 0x0000000818187836 */ /* 0x000fe40000000000 */
[----:B---3--:R-:W-:-:S04]  /*07b0*/  @P2 IMAD R0, R21, R25, R0 ;  /* 0x0000001915002224 */ /* 0x008fc800078e0200 */
[----:B----4-:R-:W-:Y:S01]  /*07c0*/  @P1 IMAD R0, R19, R26, R0 ;  /* 0x0000001a13001224 */ /* 0x010fe200078e0200 */
[----:B------:R-:W-:-:S03]  /*07d0*/  ISETP.NE.AND P1, PT, R24, UR5, PT ;  /* 0x0000000518007c0c */ /* 0x000fc6000bf25270 */
[----:B--2---:R-:W-:-:S04]  /*07e0*/  @P4 IMAD R0, R17, R7, R0 ;  /* 0x0000000711004224 */ /* 0x004fc800078e0200 */
[----:B-----5:R-:W-:-:S04]  /*07f0*/  @P5 IMAD R0, R11, R18, R0 ;  /* 0x000000120b005224 */ /* 0x020fc800078e0200 */
[----:B------:R-:W-:-:S04]  /*0800*/  @P3 IMAD R0, R15, R20, R0 ;  /* 0x000000140f003224 */ /* 0x000fc800078e0200 */
[----:B------:R-:W-:Y:S01]  /*0810*/  @P6 IMAD R0, R23, R27, R0 ;  /* 0x0000001b17006224 */ /* 0x000fe200078e0200 */
[----:B------:R-:W-:Y:S06]  /*0820*/  @P1 BRA `(.L_x_2) ;  /* 0xfffffff800981947 */ /* 0x000fec000383ffff */
[----:B------:R-:W-:-:S07]  /*0830*/  MOV R20, UR5 ;  /* 0x0000000500147c02 */ /* 0x000fce0008000f00 */
.L_x_1:
[----:B------:R-:W-:-:S09]  /*0840*/  UISETP.NE.AND UP2, UPT, UR8, URZ, UPT ;  /* 0x000000ff0800728c */ /* 0x000fd2000bf45270 */
[----:B------:R-:W-:Y:S05]  /*0850*/  BRA.U !UP2, `(.L_x_3) ;  /* 0x000000050a987547 */ /* 0x000fea000b800000 */
[----:B------:R-:W-:Y:S01]  /*0860*/  UISETP.NE.AND UP2, UPT, UR9, URZ, UPT ;  /* 0x000000ff0900728c */ /* 0x000fe2000bf45270 */
[----:B------:R-:W-:Y:S10]  /*0870*/  BRA.U !UP1, `(.L_x_4) ;  /* 0x0000000109c47547 */ /* 0x000ff4000b800000 */
[----:B------:R-:W-:Y:S01]  /*0880*/  IMAD.IADD R25, R5, 0x1, R20 ;  /* 0x0000000105197824 */ /* 0x000fe200078e0214 */
[----:B------:R-:W0:Y:S01]  /*0890*/  LDC.64 R16, c[0x0][0x380] ;  /* 0x0000e000ff107b82 */ /* 0x000e220000000a00 */
[----:B------:R-:W-:Y:S02]  /*08a0*/  IADD3 R22, P5, PT, R20, UR12, RZ ;  /* 0x0000000c14167c10 */ /* 0x000fe4000ffbe0ff */
[C---:B------:R-:W-:Y:S01]  /*08b0*/  VIADD R7, R25.reuse, 0x2 ;  /* 0x0000000219077836 */ /* 0x040fe20000000000 */
[C---:B------:R-:W-:Y:S02]  /*08c0*/  IADD3 R23, PT, PT, R25.reuse, 0x1, RZ ;  /* 0x0000000119177810 */ /* 0x040fe40007ffe0ff */
[----:B------:R-:W-:Y:S02]  /*08d0*/  IADD3 R21, PT, PT, R25, 0x3, RZ ;  /* 0x0000000319157810 */ /* 0x000fe40007ffe0ff */
[----:B------:R-:W-:Y:S01]  /*08e0*/  ISETP.GE.AND P1, PT, R23, UR6, PT ;  /* 0x0000000617007c0c */ /* 0x000fe2000bf26270 */
[----:B------:R-:W1:Y:S01]  /*08f0*/  LDC.64 R18, c[0x0][0x388] ;  /* 0x0000e200ff127b82 */ /* 0x000e620000000a00 */
[----:B------:R-:W-:-:S02]  /*0900*/  ISETP.GE.AND P2, PT, R7, UR6, PT ;  /* 0x0000000607007c0c */ /* 0x000fc4000bf46270 */
[----:B------:R-:W-:Y:S02]  /*0910*/  ISETP.GT.AND P1, PT, R23, -0x1, !P1 ;  /* 0xffffffff1700780c */ /* 0x000fe40004f24270 */
[----:B------:R-:W-:Y:S02]  /*0920*/  ISETP.GT.AND P2, PT, R7, -0x1, !P2 ;  /* 0xffffffff0700780c */ /* 0x000fe40005744270 */
[----:B------:R-:W-:Y:S01]  /*0930*/  PLOP3.LUT P1, PT, P0, P1, PT, 0x80, 0x8 ;  /* 0x000000000008781c */ /* 0x000fe20000723070 */
[----:B------:R-:W2:Y:S01]  /*0940*/  LDC.64 R8, c[0x0][0x388] ;  /* 0x0000e200ff087b82 */ /* 0x000ea20000000a00 */
[----:B------:R-:W-:Y:S02]  /*0950*/  ISETP.GE.AND P4, PT, R21, UR6, PT ;  /* 0x0000000615007c0c */ /* 0x000fe4000bf86270 */
[----:B------:R-:W-:Y:S02]  /*0960*/  ISETP.GE.AND P3, PT, R25, UR6, PT ;  /* 0x0000000619007c0c */ /* 0x000fe4000bf66270 */
[----:B------:R-:W-:-:S02]  /*0970*/  PLOP3.LUT P2, PT, P0, P2, PT, 0x80, 0x8 ;  /* 0x000000000008781c */ /* 0x000fc40000745070 */
[----:B------:R-:W-:Y:S02]  /*0980*/  ISETP.GT.AND P4, PT, R21, -0x1, !P4 ;  /* 0xffffffff1500780c */ /* 0x000fe40006784270 */
[----:B------:R-:W-:Y:S02]  /*0990*/  ISETP.GT.AND P3, PT, R25, -0x1, !P3 ;  /* 0xffffffff1900780c */ /* 0x000fe40005f64270 */
[----:B------:R-:W-:Y:S01]  /*09a0*/  PLOP3.LUT P4, PT, P0, P4, PT, 0x80, 0x8 ;  /* 0x000000000008781c */ /* 0x000fe20000789070 */
[----:B------:R-:W3:Y:S01]  /*09b0*/  @P1 LDC.64 R10, c[0x0][0x380] ;  /* 0x0000e000ff0a1b82 */ /* 0x000ee20000000a00 */
[----:B------:R-:W-:Y:S01]  /*09c0*/  PLOP3.LUT P3, PT, P0, P3, PT, 0x80, 0x8 ;  /* 0x000000000008781c */ /* 0x000fe20000767070 */
[----:B------:R-:W-:Y:S01]  /*09d0*/  @P1 IMAD R27, R6, UR6, R23 ;  /* 0x00000006061b1c24 */ /* 0x000fe2000f8e0217 */
[----:B------:R-:W-:-:S03]  /*09e0*/  IADD3.X R23, PT, PT, RZ, RZ, RZ, P5, !PT ;  /* 0x000000ffff177210 */ /* 0x000fc60002ffe4ff */
[----:B------:R-:W-:Y:S02]  /*09f0*/  @P2 IMAD R7, R6, UR6, R7 ;  /* 0x0000000606072c24 */ /* 0x000fe4000f8e0207 */
[----:B------:R-:W4:Y:S01]  /*0a00*/  @P2 LDC.64 R12, c[0x0][0x380] ;  /* 0x0000e000ff0c2b82 */ /* 0x000f220000000a00 */
[----:B--2---:R-:W-:-:S05]  /*0a10*/  LEA R8, P6, R22, R8, 0x2 ;  /* 0x0000000816087211 */ /* 0x004fca00078c10ff */
[----:B------:R-:W-:Y:S02]  /*0a20*/  @P3 IMAD R25, R6, UR6, R25 ;  /* 0x0000000606193c24 */ /* 0x000fe4000f8e0219 */
[----:B------:R-:W2:Y:S01]  /*0a30*/  @P4 LDC.64 R14, c[0x0][0x380] ;  /* 0x0000e000ff0e4b82 */ /* 0x000ea20000000a00 */
[----:B------:R-:W-:Y:S01]  /*0a40*/  LEA.HI.X R9, R22, R9, R23, 0x2, P6 ;  /* 0x0000000916097211 */ /* 0x000fe200030f1417 */
[----:B0-----:R-:W-:-:S04]  /*0a50*/  @P3 IMAD.WIDE.U32 R16, R25, 0x4, R16 ;  /* 0x0000000419103825 */ /* 0x001fc800078e0010 */
[----:B------:R-:W-:Y:S01]  /*0a60*/  @P3 VIADD R25, R20, UR12 ;  /* 0x0000000c14193c36 */ /* 0x000fe20008000000 */
[----:B------:R-:W5:Y:S01]  /*0a70*/  @P4 LDG.E R22, desc[UR10][R8.64+0xc] ;  /* 0x00000c0a08164981 */ /* 0x000f62000c1e1900 */
[----:B---3--:R-:W-:-:S03]  /*0a80*/  @P1 IMAD.WIDE.U32 R10, R27, 0x4, R10 ;  /* 0x000000041b0a1825 */ /* 0x008fc600078e000a */
[----:B------:R-:W3:Y:S01]  /*0a90*/  @P3 LDG.E R17, desc[UR10][R16.64] ;  /* 0x0000000a10113981 */ /* 0x000ee2000c1e1900 */
[----:B-1----:R-:W-:-:S03]  /*0aa0*/  @P3 IMAD.WIDE.U32 R18, R25, 0x4, R18 ;  /* 0x0000000419123825 */ /* 0x002fc600078e0012 */
[----:B------:R-:W5:Y:S01]  /*0ab0*/  @P1 LDG.E R11, desc[UR10][R10.64] ;  /* 0x0000000a0a0b1981 */ /* 0x000f62000c1e1900 */
[----:B----4-:R-:W-:-:S03]  /*0ac0*/  @P2 IMAD.WIDE.U32 R12, R7, 0x4, R12 ;  /* 0x00000004070c2825 */ /* 0x010fc600078e000c */
[----:B------:R-:W3:Y:S01]  /*0ad0*/  @P3 LDG.E R18, desc[UR10][R18.64] ;  /* 0x0000000a12123981 */ /* 0x000ee2000c1e1900 */
[----:B------:R-:W-:-:S03]  /*0ae0*/  @P4 IMAD R21, R6, UR6, R21 ;  /* 0x0000000606154c24 */ /* 0x000fc6000f8e0215 */
[----:B------:R-:W5:Y:S01]  /*0af0*/  @P1 LDG.E R7, desc[UR10][R8.64+0x4] ;  /* 0x0000040a08071981 */ /* 0x000f62000c1e1900 */
[----:B--2---:R-:W-:-:S03]  /*0b00*/  @P4 IMAD.WIDE.U32 R14, R21, 0x4, R14 ;  /* 0x00000004150e4825 */ /* 0x004fc600078e000e */
[----:B------:R-:W2:Y:S04]  /*0b10*/  @P2 LDG.E R13, desc[UR10][R12.64] ;  /* 0x0000000a0c0d2981 */ /* 0x000ea8000c1e1900 */
[----:B------:R-:W2:Y:S04]  /*0b20*/  @P2 LDG.E R21, desc[UR10][R8.64+0x8] ;  /* 0x0000080a08152981 */ /* 0x000ea8000c1e1900 */
[----:B------:R-:W4:Y:S01]  /*0b30*/  @P4 LDG.E R15, desc[UR10][R14.64] ;  /* 0x0000000a0e0f4981 */ /* 0x000f22000c1e1900 */
[----:B------:R-:W-:Y:S02]  /*0b40*/  VIADD R20, R20, 0x4 ;  /* 0x0000000414147836 */ /* 0x000fe40000000000 */
[----:B---3--:R-:W-:-:S04]  /*0b50*/  @P3 IMAD R0, R17, R18, R0 ;  /* 0x0000001211003224 */ /* 0x008fc800078e0200 */
[----:B-----5:R-:W-:-:S04]  /*0b60*/  @P1 IMAD R0, R11, R7, R0 ;  /* 0x000000070b001224 */ /* 0x020fc800078e0200 */
[----:B--2---:R-:W-:-:S04]  /*0b70*/  @P2 IMAD R0, R13, R21, R0 ;  /* 0x000000150d002224 */ /* 0x004fc800078e0200 */
[----:B----4-:R-:W-:-:S07]  /*0b80*/  @P4 IMAD R0, R15, R22, R0 ;  /* 0x000000160f004224 */ /* 0x010fce00078e0200 */
.L_x_4:
[----:B------:R-:W-:Y:S05]  /*0b90*/  BRA.U !UP2, `(.L_x_3) ;  /* 0x000000010ac87547 */ /* 0x000fea000b800000 */
[----:B------:R-:W0:Y:S01]  /*0ba0*/  LDCU UR7, c[0x0][0x39c] ;  /* 0x00007380ff0777ac */ /* 0x000e220008000800 */
[----:B------:R-:W-:Y:S02]  /*0bb0*/  UISETP.NE.AND UP2, UPT, UR9, 0x1, UPT ;  /* 0x000000010900788c */ /* 0x000fe4000bf45270 */
[----:B0-----:R-:W-:-:S07]  /*0bc0*/  ULOP3.LUT UP3, URZ, UR7, 0x1, URZ, 0xc0, !UPT ;  /* 0x0000000107ff7892 */ /* 0x001fce000f86c0ff */
[----:B------:R-:W-:Y:S05]  /*0bd0*/  BRA.U !UP2, `(.L_x_5) ;  /* 0x000000010a747547 */ /* 0x000fea000b800000 */
[----:B------:R-:W-:Y:S01]  /*0be0*/  IADD3 R7, PT, PT, R5, R20, RZ ;  /* 0x0000001405077210 */ /* 0x000fe20007ffe0ff */
[----:B------:R-:W0:Y:S04]  /*0bf0*/  LDC.64 R14, c[0x0][0x380] ;  /* 0x0000e000ff0e7b82 */ /* 0x000e280000000a00 */
[----:B------:R-:W-:-:S04]  /*0c00*/  VIADD R17, R7, 0x1 ;  /* 0x0000000107117836 */ /* 0x000fc80000000000 */
[----:B------:R-:W1:Y:S01]  /*0c10*/  LDC.64 R12, c[0x0][0x388] ;  /* 0x0000e200ff0c7b82 */ /* 0x000e620000000a00 */
[----:B------:R-:W-:-:S04]  /*0c20*/  ISETP.GE.AND P1, PT, R17, UR6, PT ;  /* 0x0000000611007c0c */ /* 0x000fc8000bf26270 */
[----:B------:R-:W-:-:S04]  /*0c30*/  ISETP.GT.AND P1, PT, R17, -0x1, !P1 ;  /* 0xffffffff1100780c */ /* 0x000fc80004f24270 */
[----:B------:R-:W-:Y:S02]  /*0c40*/  PLOP3.LUT P2, PT, P0, P1, PT, 0x80, 0x8 ;  /* 0x000000000008781c */ /* 0x000fe40000743070 */
[----:B------:R-:W-:-:S04]  /*0c50*/  ISETP.GE.AND P1, PT, R7, UR6, PT ;  /* 0x0000000607007c0c */ /* 0x000fc8000bf26270 */
[----:B------:R-:W-:-:S04]  /*0c60*/  ISETP.GT.AND P1, PT, R7, -0x1, !P1 ;  /* 0xffffffff0700780c */ /* 0x000fc80004f24270 */
[----:B------:R-:W-:-:S03]  /*0c70*/  PLOP3.LUT P1, PT, P0, P1, PT, 0x80, 0x8 ;  /* 0x000000000008781c */ /* 0x000fc60000723070 */
[----:B------:R-:W2:Y:S01]  /*0c80*/  @P2 LDC.64 R8, c[0x0][0x388] ;  /* 0x0000e200ff082b82 */ /* 0x000ea20000000a00 */
[----:B------:R-:W-:-:S07]  /*0c90*/  @P2 IADD3 R16, P3, PT, R20, UR12, RZ ;  /* 0x0000000c14102c10 */ /* 0x000fce000ff7e0ff */
[----:B------:R-:W3:Y:S02]  /*0ca0*/  @P2 LDC.64 R10, c[0x0][0x380] ;  /* 0x0000e000ff0a2b82 */ /* 0x000ee40000000a00 */
[----:B------:R-:W-:Y:S01]  /*0cb0*/  @P1 IMAD R7, R6, UR6, R7 ;  /* 0x0000000606071c24 */ /* 0x000fe2000f8e0207 */
[----:B------:R-:W-:-:S03]  /*0cc0*/  @P1 IADD3 R19, PT, PT, R20, UR12, RZ ;  /* 0x0000000c14131c10 */ /* 0x000fc6000fffe0ff */
[----:B0-----:R-:W-:-:S04]  /*0cd0*/  @P1 IMAD.WIDE.U32 R14, R7, 0x4, R14 ;  /* 0x00000004070e1825 */ /* 0x001fc800078e000e */
[----:B------:R-:W-:Y:S02]  /*0ce0*/  @P2 IMAD R7, R6, UR6, R17 ;  /* 0x0000000606072c24 */ /* 0x000fe4000f8e0211 */
[----:B------:R-:W-:Y:S01]  /*0cf0*/  @P2 IMAD.X R17, RZ, RZ, RZ, P3 ;  /* 0x000000ffff112224 */ /* 0x000fe200018e06ff */
[----:B------:R-:W4:Y:S01]  /*0d00*/  @P1 LDG.E R15, desc[UR10][R14.64] ;  /* 0x0000000a0e0f1981 */ /* 0x000f22000c1e1900 */
[----:B-1----:R-:W-:Y:S01]  /*0d10*/  @P1 IMAD.WIDE.U32 R12, R19, 0x4, R12 ;  /* 0x00000004130c1825 */ /* 0x002fe200078e000c */
[----:B--2---:R-:W-:-:S04]  /*0d20*/  @P2 LEA R8, P3, R16, R8, 0x2 ;  /* 0x0000000810082211 */ /* 0x004fc800078610ff */
[----:B------:R-:W-:Y:S01]  /*0d30*/  @P2 LEA.HI.X R9, R16, R9, R17, 0x2, P3 ;  /* 0x0000000910092211 */ /* 0x000fe200018f1411 */
[----:B------:R-:W4:Y:S01]  /*0d40*/  @P1 LDG.E R12, desc[UR10][R12.64] ;  /* 0x0000000a0c0c1981 */ /* 0x000f22000c1e1900 */
[----:B---3--:R-:W-:-:S03]  /*0d50*/  @P2 IMAD.WIDE.U32 R10, R7, 0x4, R10 ;  /* 0x00000004070a2825 */ /* 0x008fc600078e000a */
[----:B------:R-:W2:Y:S04]  /*0d60*/  @P2 LDG.E R8, desc[UR10][R8.64+0x4] ;  /* 0x0000040a08082981 */ /* 0x000ea8000c1e1900 */
[----:B------:R-:W2:Y:S01]  /*0d70*/  @P2 LDG.E R11, desc[UR10][R10.64] ;  /* 0x0000000a0a0b2981 */ /* 0x000ea2000c1e1900 */
[----:B------:R-:W-:Y:S01]  /*0d80*/  IADD3 R20, PT, PT, R20, 0x2, RZ ;  /* 0x0000000214147810 */ /* 0x000fe20007ffe0ff */
[----:B----4-:R-:W-:-:S04]  /*0d90*/  @P1 IMAD R0, R12, R15, R0 ;  /* 0x0000000f0c001224 */ /* 0x010fc800078e0200 */
[----:B--2---:R-:W-:-:S07]  /*0da0*/  @P2 IMAD R0, R11, R8, R0 ;  /* 0x000000080b002224 */ /* 0x004fce00078e0200 */
.L_x_5:
[----:B------:R-:W-:Y:S05]  /*0db0*/  BRA.U !UP3, `(.L_x_3) ;  /* 0x000000010b407547 */ /* 0x000fea000b800000 */
[----:B------:R-:W-:Y:S01]  /*0dc0*/  IMAD.IADD R7, R5, 0x1, R20 ;  /* 0x0000000105077824 */ /* 0x000fe200078e0214 */
[----:B------:R-:W-:Y:S04]  /*0dd0*/  BSSY.RECONVERGENT B0, `(.L_x_3) ;  /* 0x000000e000007945 */ /* 0x000fe80003800200 */
[----:B------:R-:W-:-:S04]  /*0de0*/  ISETP.GE.AND P1, PT, R7, UR6, PT ;  /* 0x0000000607007c0c */ /* 0x000fc8000bf26270 */
[----:B------:R-:W-:-:S04]  /*0df0*/  ISETP.GT.AND P1, PT, R7, -0x1, !P1 ;  /* 0xffffffff0700780c */ /* 0x000fc80004f24270 */
[----:B------:R-:W-:-:S13]  /*0e00*/  PLOP3.LUT P1, PT, P0, P1, PT, 0x80, 0x8 ;  /* 0x000000000008781c */ /* 0x000fda0000723070 */
[----:B------:R-:W-:Y:S05]  /*0e10*/  @!P1 BRA `(.L_x_6) ;  /* 0x0000000000249947 */ /* 0x000fea0003800000 */
[----:B------:R-:W0:Y:S01]  /*0e20*/  LDC.64 R8, c[0x0][0x380] ;  /* 0x0000e000ff087b82 */ /* 0x000e220000000a00 */
[----:B------:R-:W-:Y:S01]  /*0e30*/  IMAD R7, R6, UR6, R7 ;  /* 0x0000000606077c24 */ /* 0x000fe2000f8e0207 */
[----:B------:R-:W-:-:S06]  /*0e40*/  IADD3 R13, PT, PT, R20, UR12, RZ ;  /* 0x0000000c140d7c10 */ /* 0x000fcc000fffe0ff */
[----:B------:R-:W1:Y:S01]  /*0e50*/  LDC.64 R10, c[0x0][0x388] ;  /* 0x0000e200ff0a7b82 */ /* 0x000e620000000a00 */
[----:B0-----:R-:W-:-:S06]  /*0e60*/  IMAD.WIDE.U32 R6, R7, 0x4, R8 ;  /* 0x0000000407067825 */ /* 0x001fcc00078e0008 */
[----:B------:R-:W2:Y:S01]  /*0e70*/  LDG.E R7, desc[UR10][R6.64] ;  /* 0x0000000a06077981 */ /* 0x000ea2000c1e1900 */
[----:B-1----:R-:W-:-:S06]  /*0e80*/  IMAD.WIDE.U32 R8, R13, 0x4, R10 ;  /* 0x000000040d087825 */ /* 0x002fcc00078e000a */
[----:B------:R-:W2:Y:S02]  /*0e90*/  LDG.E R8, desc[UR10][R8.64] ;  /* 0x0000000a08087981 */ /* 0x000ea4000c1e1900 */
[----:B--2---:R-:W-:-:S07]  /*0ea0*/  IMAD R0, R7, R8, R0 ;  /* 0x0000000807007224 */ /* 0x004fce00078e0200 */
.L_x_6:
[----:B------:R-:W-:Y:S05]  /*0eb0*/  BSYNC.RECONVERGENT B0 ;  /* 0x0000000000007941 */ /* 0x000fea0003800200 */
.L_x_3:
[----:B------:R-:W-:Y:S05]  /*0ec0*/  BRA.U UP0, `(.L_x_7) ;  /* 0xfffffff100bc7547 */ /* 0x000fea000b83ffff */
.L_x_0:
[----:B------:R-:W0:Y:S01]  /*0ed0*/  LDC.64 R4, c[0x0][0x390] ;  /* 0x0000e400ff047b82 */ /* 0x000e220000000a00 */
[----:B------:R-:W-:-:S04]  /*0ee0*/  IMAD R3, R2, UR6, R3 ;  /* 0x0000000602037c24 */ /* 0x000fc8000f8e0203 */
[----:B0-----:R-:W-:-:S05]  /*0ef0*/  IMAD.WIDE R2, R3, 0x4, R4 ;  /* 0x0000000403027825 */ /* 0x001fca00078e0204 */
[----:B------:R-:W-:Y:S01]  /*0f00*/  STG.E desc[UR10][R2.64], R0 ;  /* 0x0000000002007986 */ /* 0x000fe2000c10190a */
[----:B------:R-:W-:Y:S05]  /*0f10*/  EXIT ;  /* 0x000000000000794d */ /* 0x000fea0003800000 */
.L_x_8:
[----:B------:R-:W-:-:S00]  /*0f20*/  BRA `(.L_x_8) ;  /* 0xfffffffc00fc7947 */ /* 0x000fc0000383ffff */
[----:B------:R-:W-:-:S00]  /*0f30*/  NOP ;  /* 0x0000000000007918 */ /* 0x000fc00000000000 */
        /* <DEDUP_REMOVED lines=12> */
.L_x_9:


//--------------------- .nv.shared.reserved.0     --------------------------
	.section	.nv.shared.reserved.0,"aw",@nobits
	.weak		__nv_reservedSMEM_offset_0_alias
	.size		__nv_reservedSMEM_offset_0_alias, 0, 64
	.other		__nv_reservedSMEM_offset_0_alias,@"STO_CUDA_RESERVED_SHARED STV_DEFAULT"
__nv_reservedSMEM_offset_0_alias:
	.zero		0
	.zero		64


//--------------------- .nv.constant0._Z14convolutionGPUPjS_S_ii --------------------------
	.section	.nv.constant0._Z14convolutionGPUPjS_S_ii,"a",@progbits
	.sectionflags	@""
	.align	4
.nv.constant0._Z14convolutionGPUPjS_S_ii:
	.zero		928


//--------------------- SYMBOLS --------------------------

	.type		.nv.reservedSmem.offset0,@object
	.size		.nv.reservedSmem.offset0,0x4
